//
// Generated by NVIDIA NVVM Compiler
//
// Compiler Build ID: CL-36424714
// Cuda compilation tools, release 13.0, V13.0.88
// Based on NVVM 20.0.0
//

.version 9.0
.target sm_100
.address_size 64

	// .globl	_Z27sequential_warp_shfl_kernelPdiS_
.extern .shared .align 16 .b8 s_arr[];

.visible .entry _Z27sequential_warp_shfl_kernelPdiS_(
	.param .u64 .ptr .align 1 _Z27sequential_warp_shfl_kernelPdiS__param_0,
	.param .u32 _Z27sequential_warp_shfl_kernelPdiS__param_1,
	.param .u64 .ptr .align 1 _Z27sequential_warp_shfl_kernelPdiS__param_2
)
{
	.reg .pred 	%p<17>;
	.reg .b32 	%r<34>;
	.reg .b64 	%rd<9>;
	.reg .b64 	%fd<19>;

	ld.param.u64 	%rd1, [_Z27sequential_warp_shfl_kernelPdiS__param_0];
	ld.param.u32 	%r8, [_Z27sequential_warp_shfl_kernelPdiS__param_1];
	ld.param.u64 	%rd2, [_Z27sequential_warp_shfl_kernelPdiS__param_2];
	mov.u32 	%r1, %tid.x;
	mov.u32 	%r2, %ctaid.x;
	mov.u32 	%r33, %ntid.x;
	mad.lo.s32 	%r4, %r2, %r33, %r1;
	setp.ge.s32 	%p1, %r4, %r8;
	mov.f64 	%fd18, 0d0000000000000000;
	@%p1 bra 	$L__BB0_2;
	cvta.to.global.u64 	%rd3, %rd1;
	mul.wide.s32 	%rd4, %r4, 8;
	add.s64 	%rd5, %rd3, %rd4;
	ld.global.f64 	%fd18, [%rd5];
$L__BB0_2:
	shl.b32 	%r9, %r1, 3;
	mov.u32 	%r10, s_arr;
	add.s32 	%r5, %r10, %r9;
	st.shared.f64 	[%r5], %fd18;
	bar.sync 	0;
	setp.lt.u32 	%p2, %r33, 64;
	@%p2 bra 	$L__BB0_6;
$L__BB0_3:
	shr.u32 	%r7, %r33, 1;
	setp.ge.u32 	%p3, %r1, %r7;
	@%p3 bra 	$L__BB0_5;
	shl.b32 	%r11, %r7, 3;
	add.s32 	%r12, %r5, %r11;
	ld.shared.f64 	%fd5, [%r12];
	ld.shared.f64 	%fd6, [%r5];
	add.f64 	%fd7, %fd5, %fd6;
	st.shared.f64 	[%r5], %fd7;
$L__BB0_5:
	bar.sync 	0;
	setp.gt.u32 	%p4, %r33, 127;
	mov.u32 	%r33, %r7;
	@%p4 bra 	$L__BB0_3;
$L__BB0_6:
	setp.gt.u32 	%p5, %r1, 31;
	@%p5 bra 	$L__BB0_9;
	ld.shared.f64 	%fd8, [%r5];
	// begin inline asm
	mov.b64 {%r13,%r14}, %fd8;
	// end inline asm
	shfl.sync.down.b32	%r16|%p6, %r14, 16, 31, -1;
	shfl.sync.down.b32	%r15|%p7, %r13, 16, 31, -1;
	// begin inline asm
	mov.b64 %fd9, {%r15,%r16};
	// end inline asm
	add.f64 	%fd10, %fd8, %fd9;
	// begin inline asm
	mov.b64 {%r17,%r18}, %fd10;
	// end inline asm
	shfl.sync.down.b32	%r20|%p8, %r18, 8, 31, -1;
	shfl.sync.down.b32	%r19|%p9, %r17, 8, 31, -1;
	// begin inline asm
	mov.b64 %fd11, {%r19,%r20};
	// end inline asm
	add.f64 	%fd12, %fd10, %fd11;
	// begin inline asm
	mov.b64 {%r21,%r22}, %fd12;
	// end inline asm
	shfl.sync.down.b32	%r24|%p10, %r22, 4, 31, -1;
	shfl.sync.down.b32	%r23|%p11, %r21, 4, 31, -1;
	// begin inline asm
	mov.b64 %fd13, {%r23,%r24};
	// end inline asm
	add.f64 	%fd14, %fd12, %fd13;
	// begin inline asm
	mov.b64 {%r25,%r26}, %fd14;
	// end inline asm
	shfl.sync.down.b32	%r28|%p12, %r26, 2, 31, -1;
	shfl.sync.down.b32	%r27|%p13, %r25, 2, 31, -1;
	// begin inline asm
	mov.b64 %fd15, {%r27,%r28};
	// end inline asm
	add.f64 	%fd16, %fd14, %fd15;
	// begin inline asm
	mov.b64 {%r29,%r30}, %fd16;
	// end inline asm
	shfl.sync.down.b32	%r32|%p14, %r30, 1, 31, -1;
	shfl.sync.down.b32	%r31|%p15, %r29, 1, 31, -1;
	// begin inline asm
	mov.b64 %fd17, {%r31,%r32};
	// end inline asm
	add.f64 	%fd3, %fd16, %fd17;
	setp.ne.s32 	%p16, %r1, 0;
	@%p16 bra 	$L__BB0_9;
	cvta.to.global.u64 	%rd6, %rd2;
	mul.wide.u32 	%rd7, %r2, 8;
	add.s64 	%rd8, %rd6, %rd7;
	st.global.f64 	[%rd8], %fd3;
$L__BB0_9:
	ret;

}


// ===== COMPILED SASS (sm_100) =====

	.target	sm_100

	.elftype	@"ET_EXEC"


//--------------------- .note.nv.tkinfo           --------------------------
	.section	.note.nv.tkinfo,"",@"SHT_NOTE"
	.sectionflags	@"SHF_NOTE_NV_TKINFO"
	.tkinfo
        /*0018*/ 	.word	0x00000002
        /*0030*/ 	.string	""
        /*0030*/ 	.string	"ptxas"
        /*0030*/ 	.string	"Cuda compilation tools, release 13.0, V13.0.88"
        /*0030*/ 	.string	"Build cuda_13.0.r13.0/compiler.36424714_0"
        /*0030*/ 	.string	"-arch sm_100 -m 64 "



//--------------------- .note.nv.cuinfo           --------------------------
	.section	.note.nv.cuinfo,"",@"SHT_NOTE"
	.sectionflags	@"SHF_NOTE_NV_CUINFO"
        /*0018*/ 	.short	0x0002
        /*001a*/ 	.short	0x0064
        /*001c*/ 	.short	0x0082
	.zero		2


//--------------------- .nv.info                  --------------------------
	.section	.nv.info,"",@"SHT_CUDA_INFO"
	.align	4


	//----- nvinfo : EIATTR_REGCOUNT
	.align		4
        /*0000*/ 	.byte	0x04, 0x2f
        /*0002*/ 	.short	(.L_1 - .L_0)
	.align		4
.L_0:
        /*0004*/ 	.word	index@(_Z27sequential_warp_shfl_kernelPdiS_)
        /*0008*/ 	.word	0x00000012


	//----- nvinfo : EIATTR_FRAME_SIZE
	.align		4
.L_1:
        /*000c*/ 	.byte	0x04, 0x11
        /*000e*/ 	.short	(.L_3 - .L_2)
	.align		4
.L_2:
        /*0010*/ 	.word	index@(_Z27sequential_warp_shfl_kernelPdiS_)
        /*0014*/ 	.word	0x00000000


	//----- nvinfo : EIATTR_MIN_STACK_SIZE
	.align		4
.L_3:
        /*0018*/ 	.byte	0x04, 0x12
        /*001a*/ 	.short	(.L_5 - .L_4)
	.align		4
.L_4:
        /*001c*/ 	.word	index@(_Z27sequential_warp_shfl_kernelPdiS_)
        /*0020*/ 	.word	0x00000000
.L_5:


//--------------------- .nv.compat                --------------------------
	.section	.nv.compat,"",@"SHT_CUDA_COMPAT_INFO"
	.align	4
        /*0000*/ 	.byte	0x02, 0x09, 0x00, 0x00, 0x02, 0x02, 0x01, 0x00, 0x02, 0x05, 0x05, 0x00, 0x03, 0x07, 0x01, 0x01
        /*0010*/ 	.byte	0x02, 0x03, 0x00, 0x00, 0x02, 0x06, 0x01, 0x00, 0x04, 0x0b, 0x08, 0x00, 0x01, 0x00, 0x00, 0x00
        /*0020*/ 	.byte	0x00, 0x00, 0x00, 0x00


//--------------------- .nv.info._Z27sequential_warp_shfl_kernelPdiS_ --------------------------
	.section	.nv.info._Z27sequential_warp_shfl_kernelPdiS_,"",@"SHT_CUDA_INFO"
	.sectionflags	@""
	.align	4


	//----- nvinfo : EIATTR_CUDA_API_VERSION
	.align		4
        /*0000*/ 	.byte	0x04, 0x37
        /*0002*/ 	.short	(.L_7 - .L_6)
.L_6:
        /*0004*/ 	.word	0x00000082


	//----- nvinfo : EIATTR_KPARAM_INFO
	.align		4
.L_7:
        /*0008*/ 	.byte	0x04, 0x17
        /*000a*/ 	.short	(.L_9 - .L_8)
.L_8:
        /*000c*/ 	.word	0x00000000
        /*0010*/ 	.short	0x0002
        /*0012*/ 	.short	0x0010
        /*0014*/ 	.byte	0x00, 0xf5, 0x21, 0x00


	//----- nvinfo : EIATTR_KPARAM_INFO
	.align		4
.L_9:
        /*0018*/ 	.byte	0x04, 0x17
        /*001a*/ 	.short	(.L_11 - .L_10)
.L_10:
        /*001c*/ 	.word	0x00000000
        /*0020*/ 	.short	0x0001
        /*0022*/ 	.short	0x0008
        /*0024*/ 	.byte	0x00, 0xf0, 0x11, 0x00


	//----- nvinfo : EIATTR_KPARAM_INFO
	.align		4
.L_11:
        /*0028*/ 	.byte	0x04, 0x17
        /*002a*/ 	.short	(.L_13 - .L_12)
.L_12:
        /*002c*/ 	.word	0x00000000
        /*0030*/ 	.short	0x0000
        /*0032*/ 	.short	0x0000
        /*0034*/ 	.byte	0x00, 0xf5, 0x21, 0x00


	//----- nvinfo : EIATTR_SPARSE_MMA_MASK
	.align		4
.L_13:
        /*0038*/ 	.byte	0x03, 0x50
        /*003a*/ 	.short	0x0000


	//----- nvinfo : EIATTR_MAXREG_COUNT
	.align		4
        /*003c*/ 	.byte	0x03, 0x1b
        /*003e*/ 	.short	0x00ff


	//----- nvinfo : EIATTR_NUM_BARRIERS
	.align		4
        /*0040*/ 	.byte	0x02, 0x4c
        /*0042*/ 	.byte	0x01
	.zero		1


	//----- nvinfo : EIATTR_MERCURY_ISA_VERSION
	.align		4
        /*0044*/ 	.byte	0x03, 0x5f
        /*0046*/ 	.short	0x0101


	//----- nvinfo : EIATTR_COOP_GROUP_MASK_REGIDS
	.align		4
        /*0048*/ 	.byte	0x04, 0x29
        /*004a*/ 	.short	(.L_15 - .L_14)


	//   ....[0]....
.L_14:
        /*004c*/ 	.word	0xffffffff


	//   ....[1]....
        /*0050*/ 	.word	0xffffffff


	//   ....[2]....
        /*0054*/ 	.word	0xffffffff


	//   ....[3]....
        /*0058*/ 	.word	0xffffffff


	//   ....[4]....
        /*005c*/ 	.word	0xffffffff


	//   ....[5]....
        /*0060*/ 	.word	0xffffffff


	//   ....[6]....
        /*0064*/ 	.word	0xffffffff


	//   ....[7]....
        /*0068*/ 	.word	0xffffffff


	//   ....[8]....
        /*006c*/ 	.word	0xffffffff


	//   ....[9]....
        /*0070*/ 	.word	0xffffffff


	//----- nvinfo : EIATTR_COOP_GROUP_INSTR_OFFSETS
	.align		4
.L_15:
        /*0074*/ 	.byte	0x04, 0x28
        /*0076*/ 	.short	(.L_17 - .L_16)


	//   ....[0]....
.L_16:
        /*0078*/ 	.word	0x00000240


	//   ....[1]....
        /*007c*/ 	.word	0x00000250


	//   ....[2]....
        /*0080*/ 	.word	0x00000270


	//   ....[3]....
        /*0084*/ 	.word	0x00000280


	//   ....[4]....
        /*0088*/ 	.word	0x000002a0


	//   ....[5]....
        /*008c*/ 	.word	0x000002b0


	//   ....[6]....
        /*0090*/ 	.word	0x000002d0


	//   ....[7]....
        /*0094*/ 	.word	0x000002e0


	//   ....[8]....
        /*0098*/ 	.word	0x00000300


	//   ....[9]....
        /*009c*/ 	.word	0x00000310


	//----- nvinfo : EIATTR_VRC_CTA_INIT_COUNT
	.align		4
.L_17:
        /*00a0*/ 	.byte	0x02, 0x4a
	.zero		1
	.zero		1


	//----- nvinfo : EIATTR_EXIT_INSTR_OFFSETS
	.align		4
        /*00a4*/ 	.byte	0x04, 0x1c
        /*00a6*/ 	.short	(.L_19 - .L_18)


	//   ....[0]....
.L_18:
        /*00a8*/ 	.word	0x00000210


	//   ....[1]....
        /*00ac*/ 	.word	0x00000320


	//   ....[2]....
        /*00b0*/ 	.word	0x00000370


	//----- nvinfo : EIATTR_CBANK_PARAM_SIZE
	.align		4
.L_19:
        /*00b4*/ 	.byte	0x03, 0x19
        /*00b6*/ 	.short	0x0018


	//----- nvinfo : EIATTR_PARAM_CBANK
	.align		4
        /*00b8*/ 	.byte	0x04, 0x0a
        /*00ba*/ 	.short	(.L_21 - .L_20)
	.align		4
.L_20:
        /*00bc*/ 	.word	index@(.nv.constant0._Z27sequential_warp_shfl_kernelPdiS_)
        /*00c0*/ 	.short	0x0380
        /*00c2*/ 	.short	0x0018


	//----- nvinfo : EIATTR_SW_WAR
	.align		4
.L_21:
        /*00c4*/ 	.byte	0x04, 0x36
        /*00c6*/ 	.short	(.L_23 - .L_22)
.L_22:
        /*00c8*/ 	.word	0x00000008
.L_23:


//--------------------- .nv.callgraph             --------------------------
	.section	.nv.callgraph,"",@"SHT_CUDA_CALLGRAPH"
	.align	4
	.sectionentsize	8
	.align		4
        /*0000*/ 	.word	0x00000000
	.align		4
        /*0004*/ 	.word	0xffffffff
	.align		4
        /*0008*/ 	.word	0x00000000
	.align		4
        /*000c*/ 	.word	0xfffffffe
	.align		4
        /*0010*/ 	.word	0x00000000
	.align		4
        /*0014*/ 	.word	0xfffffffd
	.align		4
        /*0018*/ 	.word	0x00000000
	.align		4
        /*001c*/ 	.word	0xfffffffc


//--------------------- .text._Z27sequential_warp_shfl_kernelPdiS_ --------------------------
	.section	.text._Z27sequential_warp_shfl_kernelPdiS_,"ax",@progbits
	.align	128
        .global         _Z27sequential_warp_shfl_kernelPdiS_
        .type           _Z27sequential_warp_shfl_kernelPdiS_,@function
        .size           _Z27sequential_warp_shfl_kernelPdiS_,(.L_x_3 - _Z27sequential_warp_shfl_kernelPdiS_)
        .other          _Z27sequential_warp_shfl_kernelPdiS_,@"STO_CUDA_ENTRY STV_DEFAULT"
_Z27sequential_warp_shfl_kernelPdiS_:
.text._Z27sequential_warp_shfl_kernelPdiS_:
[----:B------:R-:W-:Y:S01]  /*0000*/  LDC R1, c[0x0][0x37c] ;  /* 0x0000df00ff017b82 */ /* 0x000fe20000000800 */
[----:B------:R-:W0:Y:S01]  /*0010*/  S2R R3, SR_TID.X ;  /* 0x0000000000037919 */ /* 0x000e220000002100 */
[----:B------:R-:W0:Y:S01]  /*0020*/  LDCU UR8, c[0x0][0x360] ;  /* 0x00006c00ff0877ac */ /* 0x000e220008000800 */
[----:B------:R-:W-:Y:S01]  /*0030*/  CS2R R4, SRZ ;  /* 0x0000000000047805 */ /* 0x000fe2000001ff00 */
[----:B------:R-:W0:Y:S01]  /*0040*/  S2R R0, SR_CTAID.X ;  /* 0x0000000000007919 */ /* 0x000e220000002500 */
[----:B------:R-:W1:Y:S01]  /*0050*/  LDCU UR4, c[0x0][0x388] ;  /* 0x00007100ff0477ac */ /* 0x000e620008000800 */
[----:B------:R-:W2:Y:S01]  /*0060*/  LDCU.64 UR6, c[0x0][0x358] ;  /* 0x00006b00ff0677ac */ /* 0x000ea20008000a00 */
[----:B0-----:R-:W-:-:S05]  /*0070*/  IMAD R9, R0, UR8, R3 ;  /* 0x0000000800097c24 */ /* 0x001fca000f8e0203 */
[----:B-1----:R-:W-:-:S13]  /*0080*/  ISETP.GE.AND P0, PT, R9, UR4, PT ;  /* 0x0000000409007c0c */ /* 0x002fda000bf06270 */
[----:B------:R-:W0:Y:S02]  /*0090*/  @!P0 LDC.64 R6, c[0x0][0x380] ;  /* 0x0000e000ff068b82 */ /* 0x000e240000000a00 */
[----:B0-----:R-:W-:-:S05]  /*00a0*/  @!P0 IMAD.WIDE R6, R9, 0x8, R6 ;  /* 0x0000000809068825 */ /* 0x001fca00078e0206 */
[----:B--2---:R-:W2:Y:S01]  /*00b0*/  @!P0 LDG.E.64 R4, desc[UR6][R6.64] ;  /* 0x0000000606048981 */ /* 0x004ea2000c1e1b00 */
[----:B------:R-:W0:Y:S01]  /*00c0*/  S2UR UR5, SR_CgaCtaId ;  /* 0x00000000000579c3 */ /* 0x000e220000008800 */
[----:B------:R-:W-:Y:S01]  /*00d0*/  IMAD.U32 R2, RZ, RZ, UR8 ;  /* 0x00000008ff027e24 */ /* 0x000fe2000f8e00ff */
[----:B------:R-:W-:Y:S01]  /*00e0*/  UMOV UR4, 0x400 ;  /* 0x0000040000047882 */ /* 0x000fe20000000000 */
[----:B------:R-:W-:-:S03]  /*00f0*/  ISETP.GT.U32.AND P0, PT, R3, 0x1f, PT ;  /* 0x0000001f0300780c */ /* 0x000fc60003f04070 */
[----:B------:R-:W-:Y:S01]  /*0100*/  ISETP.GE.U32.AND P1, PT, R2, 0x40, PT ;  /* 0x000000400200780c */ /* 0x000fe20003f26070 */
[----:B0-----:R-:W-:-:S06]  /*0110*/  ULEA UR4, UR5, UR4, 0x18 ;  /* 0x0000000405047291 */ /* 0x001fcc000f8ec0ff */
[----:B------:R-:W-:-:S05]  /*0120*/  LEA R15, R3, UR4, 0x3 ;  /* 0x00000004030f7c11 */ /* 0x000fca000f8e18ff */
[----:B--2---:R0:W-:Y:S01]  /*0130*/  STS.64 [R15], R4 ;  /* 0x000000040f007388 */ /* 0x0041e20000000a00 */
[----:B------:R-:W-:Y:S06]  /*0140*/  BAR.SYNC.DEFER_BLOCKING 0x0 ;  /* 0x0000000000007b1d */ /* 0x000fec0000010000 */
[----:B------:R-:W-:Y:S05]  /*0150*/  @!P1 BRA `(.L_x_0) ;  /* 0x00000000002c9947 */ /* 0x000fea0003800000 */
.L_x_1:
[----:B------:R-:W-:-:S04]  /*0160*/  SHF.R.U32.HI R10, RZ, 0x1, R2 ;  /* 0x00000001ff0a7819 */ /* 0x000fc80000011602 */
[----:B------:R-:W-:-:S13]  /*0170*/  ISETP.GE.U32.AND P1, PT, R3, R10, PT ;  /* 0x0000000a0300720c */ /* 0x000fda0003f26070 */
[----:B------:R-:W-:Y:S01]  /*0180*/  @!P1 IMAD R8, R10, 0x8, R15 ;  /* 0x000000080a089824 */ /* 0x000fe200078e020f */
[----:B------:R-:W-:Y:S04]  /*0190*/  @!P1 LDS.64 R6, [R15] ;  /* 0x000000000f069984 */ /* 0x000fe80000000a00 */
[----:B0-----:R-:W0:Y:S02]  /*01a0*/  @!P1 LDS.64 R4, [R8] ;  /* 0x0000000008049984 */ /* 0x001e240000000a00 */
[----:B0-----:R-:W-:-:S07]  /*01b0*/  @!P1 DADD R4, R4, R6 ;  /* 0x0000000004049229 */ /* 0x001fce0000000006 */
[----:B------:R1:W-:Y:S01]  /*01c0*/  @!P1 STS.64 [R15], R4 ;  /* 0x000000040f009388 */ /* 0x0003e20000000a00 */
[----:B------:R-:W-:Y:S01]  /*01d0*/  BAR.SYNC.DEFER_BLOCKING 0x0 ;  /* 0x0000000000007b1d */ /* 0x000fe20000010000 */
[----:B------:R-:W-:Y:S01]  /*01e0*/  ISETP.GT.U32.AND P1, PT, R2, 0x7f, PT ;  /* 0x0000007f0200780c */ /* 0x000fe20003f24070 */
[----:B------:R-:W-:-:S12]  /*01f0*/  IMAD.MOV.U32 R2, RZ, RZ, R10 ;  /* 0x000000ffff027224 */ /* 0x000fd800078e000a */
[----:B-1----:R-:W-:Y:S05]  /*0200*/  @P1 BRA `(.L_x_1) ;  /* 0xfffffffc00d41947 */ /* 0x002fea000383ffff */
.L_x_0:
[----:B------:R-:W-:Y:S05]  /*0210*/  @P0 EXIT ;  /* 0x000000000000094d */ /* 0x000fea0003800000 */
[----:B0-----:R-:W0:Y:S01]  /*0220*/  LDS.64 R4, [R15] ;  /* 0x000000000f047984 */ /* 0x001e220000000a00 */
[----:B------:R-:W-:-:S03]  /*0230*/  ISETP.NE.AND P0, PT, R3, RZ, PT ;  /* 0x000000ff0300720c */ /* 0x000fc60003f05270 */
[----:B0-----:R-:W-:Y:S04]  /*0240*/  SHFL.DOWN PT, R7, R5, 0x10, 0x1f ;  /* 0x0a001f0005077f89 */ /* 0x001fe800000e0000 */
[----:B------:R-:W0:Y:S02]  /*0250*/  SHFL.DOWN PT, R6, R4, 0x10, 0x1f ;  /* 0x0a001f0004067f89 */ /* 0x000e2400000e0000 */
[----:B0-----:R-:W-:-:S07]  /*0260*/  DADD R6, R4, R6 ;  /* 0x0000000004067229 */ /* 0x001fce0000000006 */
[----:B------:R-:W-:Y:S04]  /*0270*/  SHFL.DOWN PT, R9, R7, 0x8, 0x1f ;  /* 0x09001f0007097f89 */ /* 0x000fe800000e0000 */
        /* <DEDUP_REMOVED lines=8> */
[----:B------:R0:W1:Y:S04]  /*0300*/  SHFL.DOWN PT, R3, R13, 0x1, 0x1f ;  /* 0x08201f000d037f89 */ /* 0x00006800000e0000 */
[----:B------:R0:W2:Y:S01]  /*0310*/  SHFL.DOWN PT, R2, R12, 0x1, 0x1f ;  /* 0x08201f000c027f89 */ /* 0x0000a200000e0000 */
[----:B------:R-:W-:Y:S05]  /*0320*/  @P0 EXIT ;  /* 0x000000000000094d */ /* 0x000fea0003800000 */
[----:B------:R-:W3:Y:S01]  /*0330*/  LDC.64 R4, c[0x0][0x390] ;  /* 0x0000e400ff047b82 */ /* 0x000ee20000000a00 */
[----:B-12---:R-:W-:Y:S01]  /*0340*/  DADD R2, R12, R2 ;  /* 0x000000000c027229 */ /* 0x006fe20000000002 */
[----:B---3--:R-:W-:-:S06]  /*0350*/  IMAD.WIDE.U32 R4, R0, 0x8, R4 ;  /* 0x0000000800047825 */ /* 0x008fcc00078e0004 */
[----:B------:R-:W-:Y:S01]  /*0360*/  STG.E.64 desc[UR6][R4.64], R2 ;  /* 0x0000000204007986 */ /* 0x000fe2000c101b06 */
[----:B------:R-:W-:Y:S05]  /*0370*/  EXIT ;  /* 0x000000000000794d */ /* 0x000fea0003800000 */
.L_x_2:
[----:B------:R-:W-:-:S00]  /*0380*/  BRA `(.L_x_2) ;  /* 0xfffffffc00fc7947 */ /* 0x000fc0000383ffff */
[----:B------:R-:W-:-:S00]  /*0390*/  NOP ;  /* 0x0000000000007918 */ /* 0x000fc00000000000 */
        /* <DEDUP_REMOVED lines=14> */
.L_x_3:


//--------------------- .nv.shared._Z27sequential_warp_shfl_kernelPdiS_ --------------------------
	.section	.nv.shared._Z27sequential_warp_shfl_kernelPdiS_,"aw",@nobits
	.sectionflags	@""
	.align	16
	.zero		1024


//--------------------- .nv.shared.reserved.0     --------------------------
	.section	.nv.shared.reserved.0,"aw",@nobits
	.weak		__nv_reservedSMEM_offset_0_alias
	.size		__nv_reservedSMEM_offset_0_alias, 0, 64
	.other		__nv_reservedSMEM_offset_0_alias,@"STO_CUDA_RESERVED_SHARED STV_DEFAULT"
__nv_reservedSMEM_offset_0_alias:
	.zero		0
	.zero		64


//--------------------- .nv.constant0._Z27sequential_warp_shfl_kernelPdiS_ --------------------------
	.section	.nv.constant0._Z27sequential_warp_shfl_kernelPdiS_,"a",@progbits
	.sectionflags	@""
	.align	4
.nv.constant0._Z27sequential_warp_shfl_kernelPdiS_:
	.zero		920


//--------------------- SYMBOLS --------------------------

	.type		.nv.reservedSmem.offset0,@object
	.size		.nv.reservedSmem.offset0,0x4
	.type		.nv.reservedSmem.cap,@object
	.size		.nv.reservedSmem.cap,0x4
